	.headerflags	@"EF_CUDA_TEXMODE_UNIFIED EF_CUDA_64BIT_ADDRESS EF_CUDA_ACCELERATORS EF_CUDA_SM90 EF_CUDA_VIRTUAL_SM(EF_CUDA_SM90)"
	.elftype	@"ET_EXEC"


//--------------------- .nv.info                  --------------------------
	.section	.nv.info,"",@"SHT_CUDA_INFO"
	.align	4


	//----- nvinfo : EIATTR_REGCOUNT
	.align		4
        /*0000*/ 	.byte	0x04, 0x2f
        /*0002*/ 	.short	(.L_3 - .L_2)
	.align		4
.L_2:
        /*0004*/ 	.word	index@(triton_poi_fused__native_batch_norm_legit_no_training_max_pool2d_with_indices_relu_14)
        /*0008*/ 	.word	0x0000001a


	//----- nvinfo : EIATTR_MIN_STACK_SIZE
	.align		4
.L_3:
        /*000c*/ 	.byte	0x04, 0x12
        /*000e*/ 	.short	(.L_5 - .L_4)
	.align		4
.L_4:
        /*0010*/ 	.word	index@(triton_poi_fused__native_batch_norm_legit_no_training_max_pool2d_with_indices_relu_14)
        /*0014*/ 	.word	0x00000000


	//----- nvinfo : EIATTR_FRAME_SIZE
	.align		4
.L_5:
        /*0018*/ 	.byte	0x04, 0x11
        /*001a*/ 	.short	(.L_7 - .L_6)
	.align		4
.L_6:
        /*001c*/ 	.word	index@(triton_poi_fused__native_batch_norm_legit_no_training_max_pool2d_with_indices_relu_14)
        /*0020*/ 	.word	0x00000000


	//----- nvinfo : EIATTR_MIN_STACK_SIZE
	.align		4
.L_7:
        /*0024*/ 	.byte	0x04, 0x12
        /*0026*/ 	.short	(.L_9 - .L_8)
	.align		4
.L_8:
        /*0028*/ 	.word	index@(triton_poi_fused__native_batch_norm_legit_no_training_max_pool2d_with_indices_relu_14)
        /*002c*/ 	.word	0x00000000
.L_9:


//--------------------- .nv.info.triton_poi_fused__native_batch_norm_legit_no_training_max_pool2d_with_indices_relu_14 --------------------------
	.section	.nv.info.triton_poi_fused__native_batch_norm_legit_no_training_max_pool2d_with_indices_relu_14,"",@"SHT_CUDA_INFO"
	.sectionflags	@""
	.align	4


	//----- nvinfo : EIATTR_CUDA_API_VERSION
	.align		4
        /*0000*/ 	.byte	0x04, 0x37
        /*0002*/ 	.short	(.L_11 - .L_10)
.L_10:
        /*0004*/ 	.word	0x0000007c


	//----- nvinfo : EIATTR_KPARAM_INFO
	.align		4
.L_11:
        /*0008*/ 	.byte	0x04, 0x17
        /*000a*/ 	.short	(.L_13 - .L_12)
.L_12:
        /*000c*/ 	.word	0x00000000
        /*0010*/ 	.short	0x0007
        /*0012*/ 	.short	0x0038
        /*0014*/ 	.byte	0x00, 0xf0, 0x11, 0x00


	//----- nvinfo : EIATTR_KPARAM_INFO
	.align		4
.L_13:
        /*0018*/ 	.byte	0x04, 0x17
        /*001a*/ 	.short	(.L_15 - .L_14)
.L_14:
        /*001c*/ 	.word	0x00000000
        /*0020*/ 	.short	0x0006
        /*0022*/ 	.short	0x0030
        /*0024*/ 	.byte	0x00, 0xf4, 0x21, 0x00


	//----- nvinfo : EIATTR_KPARAM_INFO
	.align		4
.L_15:
        /*0028*/ 	.byte	0x04, 0x17
        /*002a*/ 	.short	(.L_17 - .L_16)
.L_16:
        /*002c*/ 	.word	0x00000000
        /*0030*/ 	.short	0x0005
        /*0032*/ 	.short	0x0028
        /*0034*/ 	.byte	0x00, 0xf4, 0x21, 0x00


	//----- nvinfo : EIATTR_KPARAM_INFO
	.align		4
.L_17:
        /*0038*/ 	.byte	0x04, 0x17
        /*003a*/ 	.short	(.L_19 - .L_18)
.L_18:
        /*003c*/ 	.word	0x00000000
        /*0040*/ 	.short	0x0004
        /*0042*/ 	.short	0x0020
        /*0044*/ 	.byte	0x00, 0xf4, 0x21, 0x00


	//----- nvinfo : EIATTR_KPARAM_INFO
	.align		4
.L_19:
        /*0048*/ 	.byte	0x04, 0x17
        /*004a*/ 	.short	(.L_21 - .L_20)
.L_20:
        /*004c*/ 	.word	0x00000000
        /*0050*/ 	.short	0x0003
        /*0052*/ 	.short	0x0018
        /*0054*/ 	.byte	0x00, 0xf4, 0x21, 0x00


	//----- nvinfo : EIATTR_KPARAM_INFO
	.align		4
.L_21:
        /*0058*/ 	.byte	0x04, 0x17
        /*005a*/ 	.short	(.L_23 - .L_22)
.L_22:
        /*005c*/ 	.word	0x00000000
        /*0060*/ 	.short	0x0002
        /*0062*/ 	.short	0x0010
        /*0064*/ 	.byte	0x00, 0xf4, 0x21, 0x00


	//----- nvinfo : EIATTR_KPARAM_INFO
	.align		4
.L_23:
        /*0068*/ 	.byte	0x04, 0x17
        /*006a*/ 	.short	(.L_25 - .L_24)
.L_24:
        /*006c*/ 	.word	0x00000000
        /*0070*/ 	.short	0x0001
        /*0072*/ 	.short	0x0008
        /*0074*/ 	.byte	0x00, 0xf4, 0x21, 0x00


	//----- nvinfo : EIATTR_KPARAM_INFO
	.align		4
.L_25:
        /*0078*/ 	.byte	0x04, 0x17
        /*007a*/ 	.short	(.L_27 - .L_26)
.L_26:
        /*007c*/ 	.word	0x00000000
        /*0080*/ 	.short	0x0000
        /*0082*/ 	.short	0x0000
        /*0084*/ 	.byte	0x00, 0xf4, 0x21, 0x00


	//----- nvinfo : EIATTR_SPARSE_MMA_MASK
	.align		4
.L_27:
        /*0088*/ 	.byte	0x03, 0x50
        /*008a*/ 	.short	0x0000


	//----- nvinfo : EIATTR_MAXREG_COUNT
	.align		4
        /*008c*/ 	.byte	0x03, 0x1b
        /*008e*/ 	.short	0x00ff


	//----- nvinfo : EIATTR_EXIT_INSTR_OFFSETS
	.align		4
        /*0090*/ 	.byte	0x04, 0x1c
        /*0092*/ 	.short	(.L_29 - .L_28)


	//   ....[0]....
.L_28:
        /*0094*/ 	.word	0x00000550


	//   ....[1]....
        /*0098*/ 	.word	0x00000570


	//----- nvinfo : EIATTR_REQNTID
	.align		4
.L_29:
        /*009c*/ 	.byte	0x04, 0x10
        /*009e*/ 	.short	(.L_31 - .L_30)
.L_30:
        /*00a0*/ 	.word	0x00000080
        /*00a4*/ 	.word	0x00000001
        /*00a8*/ 	.word	0x00000001


	//----- nvinfo : EIATTR_CBANK_PARAM_SIZE
	.align		4
.L_31:
        /*00ac*/ 	.byte	0x03, 0x19
        /*00ae*/ 	.short	0x003c


	//----- nvinfo : EIATTR_PARAM_CBANK
	.align		4
        /*00b0*/ 	.byte	0x04, 0x0a
        /*00b2*/ 	.short	(.L_33 - .L_32)
	.align		4
.L_32:
        /*00b4*/ 	.word	index@(.nv.constant0.triton_poi_fused__native_batch_norm_legit_no_training_max_pool2d_with_indices_relu_14)
        /*00b8*/ 	.short	0x0210
        /*00ba*/ 	.short	0x003c


	//----- nvinfo : EIATTR_SW_WAR
	.align		4
.L_33:
        /*00bc*/ 	.byte	0x04, 0x36
        /*00be*/ 	.short	(.L_35 - .L_34)
.L_34:
        /*00c0*/ 	.word	0x00000008
.L_35:


//--------------------- .nv.callgraph             --------------------------
	.section	.nv.callgraph,"",@"SHT_CUDA_CALLGRAPH"
	.align	4
	.sectionentsize	8
	.align		4
        /*0000*/ 	.word	0x00000000
	.align		4
        /*0004*/ 	.word	0xffffffff
	.align		4
        /*0008*/ 	.word	0x00000000
	.align		4
        /*000c*/ 	.word	0xfffffffe
	.align		4
        /*0010*/ 	.word	0x00000000
	.align		4
        /*0014*/ 	.word	0xfffffffd
	.align		4
        /*0018*/ 	.word	0x00000000
	.align		4
        /*001c*/ 	.word	0xfffffffc


//--------------------- .nv.constant4             --------------------------
	.section	.nv.constant4,"a",@progbits
	.align	8
	.align		8
.nv.constant4:
        /*0000*/ 	.dword	_$_str
	.align		8
        /*0008*/ 	.dword	_$_str_$_2


//--------------------- .text.triton_poi_fused__native_batch_norm_legit_no_training_max_pool2d_with_indices_relu_14 --------------------------
	.section	.text.triton_poi_fused__native_batch_norm_legit_no_training_max_pool2d_with_indices_relu_14,"ax",@progbits
	.align	128
        .global         triton_poi_fused__native_batch_norm_legit_no_training_max_pool2d_with_indices_relu_14
        .type           triton_poi_fused__native_batch_norm_legit_no_training_max_pool2d_with_indices_relu_14,@function
        .size           triton_poi_fused__native_batch_norm_legit_no_training_max_pool2d_with_indices_relu_14,(.L_x_1 - triton_poi_fused__native_batch_norm_legit_no_training_max_pool2d_with_indices_relu_14)
        .other          triton_poi_fused__native_batch_norm_legit_no_training_max_pool2d_with_indices_relu_14,@"STO_CUDA_ENTRY STV_DEFAULT"
triton_poi_fused__native_batch_norm_legit_no_training_max_pool2d_with_indices_relu_14:
.text.triton_poi_fused__native_batch_norm_legit_no_training_max_pool2d_with_indices_relu_14:
[----:B------:R-:W0:Y:S02]  /*0000*/  LDC R1, c[0x0][0x28] ;  /* 0x00000a00ff017b82 */ /* 0x000e240000000800 */
[----:B------:R-:W1:Y:S01]  /*0010*/  S2R R0, SR_TID.X ;  /* 0x0000000000007919 */ /* 0x000e620000002100 */
[----:B------:R-:W2:Y:S01]  /*0020*/  LDC.64 R6, c[0x0][0x220] ;  /* 0x00008800ff067b82 */ /* 0x000ea20000000a00 */
[----:B------:R-:W-:Y:S01]  /*0030*/  IMAD.MOV.U32 R2, RZ, RZ, RZ ;  /* 0x000000ffff027224 */ /* 0x000fe200078e00ff */
[----:B------:R-:W-:Y:S01]  /*0040*/  ULDC.64 UR4, c[0x0][0x208] ;  /* 0x0000820000047ab9 */ /* 0x000fe20000000a00 */
[----:B------:R-:W3:Y:S01]  /*0050*/  S2R R5, SR_CTAID.X ;  /* 0x0000000000057919 */ /* 0x000ee20000002500 */
[----:B------:R-:W-:-:S04]  /*0060*/  ULDC.64 UR6, c[0x0][0x238] ;  /* 0x00008e0000067ab9 */ /* 0x000fc80000000a00 */
[----:B------:R-:W4:Y:S08]  /*0070*/  LDC.64 R20, c[0x0][0x228] ;  /* 0x00008a00ff147b82 */ /* 0x000f300000000a00 */
[----:B------:R-:W5:Y:S01]  /*0080*/  LDC.64 R22, c[0x0][0x230] ;  /* 0x00008c00ff167b82 */ /* 0x000f620000000a00 */
[----:B-1----:R-:W-:Y:S02]  /*0090*/  LOP3.LUT R0, R0, 0x7f, RZ, 0xc0, !PT ;  /* 0x0000007f00007812 */ /* 0x002fe400078ec0ff */
[----:B---3--:R-:W-:-:S03]  /*00a0*/  SHF.R.S32.HI R11, RZ, 0x18, R5 ;  /* 0x00000018ff0b7819 */ /* 0x008fc60000011405 */
[----:B------:R-:W-:Y:S02]  /*00b0*/  IMAD R0, R5, 0x80, R0 ;  /* 0x0000008005007824 */ /* 0x000fe400078e0200 */
[----:B------:R-:W1:Y:S01]  /*00c0*/  LDC.64 R4, c[0x0][0x210] ;  /* 0x00008400ff047b82 */ /* 0x000e620000000a00 */
[----:B------:R-:W-:Y:S02]  /*00d0*/  SGXT R11, R11, 0x1 ;  /* 0x000000010b0b781a */ /* 0x000fe40000000200 */
[----:B------:R-:W-:Y:S02]  /*00e0*/  SHF.R.S32.HI R3, RZ, 0x1f, R0 ;  /* 0x0000001fff037819 */ /* 0x000fe40000011400 */
[----:B------:R-:W-:Y:S02]  /*00f0*/  ISETP.GE.AND P0, PT, R0, 0x400, PT ;  /* 0x000004000000780c */ /* 0x000fe40003f06270 */
[-C--:B------:R-:W-:Y:S02]  /*0100*/  LEA.HI R3, R3, R0.reuse, RZ, 0x2 ;  /* 0x0000000003037211 */ /* 0x080fe400078f10ff */
[----:B------:R-:W-:-:S02]  /*0110*/  LEA.HI R8, R11, R0, RZ, 0x5 ;  /* 0x000000000b087211 */ /* 0x000fc400078f28ff */
[----:B------:R-:W-:Y:S02]  /*0120*/  LOP3.LUT R9, R3, 0xfffffffc, RZ, 0xc0, !PT ;  /* 0xfffffffc03097812 */ /* 0x000fe400078ec0ff */
[----:B------:R-:W-:Y:S01]  /*0130*/  SHF.R.S32.HI R10, RZ, 0x2, R3 ;  /* 0x00000002ff0a7819 */ /* 0x000fe20000011403 */
[----:B------:R-:W-:Y:S02]  /*0140*/  IMAD.SHL.U32 R12, R8, 0x4, RZ ;  /* 0x00000004080c7824 */ /* 0x000fe400078e00ff */
[----:B------:R-:W-:Y:S01]  /*0150*/  IMAD.IADD R3, R0, 0x1, -R9 ;  /* 0x0000000100037824 */ /* 0x000fe200078e0a09 */
[----:B------:R-:W-:Y:S02]  /*0160*/  LEA.HI R11, R10, R10, RZ, 0x3 ;  /* 0x0000000a0a0b7211 */ /* 0x000fe400078f18ff */
[----:B------:R-:W-:Y:S01]  /*0170*/  LOP3.LUT R12, R12, 0xffffff80, RZ, 0xc0, !PT ;  /* 0xffffff800c0c7812 */ /* 0x000fe200078ec0ff */
[----:B--2---:R-:W-:Y:S01]  /*0180*/  IMAD.WIDE R8, R3, 0x4, R6 ;  /* 0x0000000403087825 */ /* 0x004fe200078e0206 */
[----:B------:R-:W-:-:S04]  /*0190*/  LOP3.LUT R11, R11, 0x1ffffff8, RZ, 0xc0, !PT ;  /* 0x1ffffff80b0b7812 */ /* 0x000fc800078ec0ff */
[----:B------:R2:W3:Y:S01]  /*01a0*/  @!P0 LDG.E.EL R2, desc[UR4][R8.64] ;  /* 0x0000000408028981 */ /* 0x0004e2000c2e1900 */
[----:B------:R-:W-:Y:S01]  /*01b0*/  IMAD.IADD R11, R10, 0x1, -R11 ;  /* 0x000000010a0b7824 */ /* 0x000fe200078e0a0b */
[----:B------:R-:W-:Y:S01]  /*01c0*/  CS2R R6, SRZ ;  /* 0x0000000000067805 */ /* 0x000fe2000001ff00 */
[----:B------:R-:W-:-:S04]  /*01d0*/  IMAD.IADD R12, R3, 0x1, R12 ;  /* 0x00000001030c7824 */ /* 0x000fc800078e020c */
[----:B------:R-:W-:-:S04]  /*01e0*/  IMAD R11, R11, 0x8, R12 ;  /* 0x000000080b0b7824 */ /* 0x000fc800078e020c */
[C---:B------:R-:W-:Y:S02]  /*01f0*/  VIADD R15, R11.reuse, 0x4 ;  /* 0x000000040b0f7836 */ /* 0x040fe40000000000 */
[----:B-1----:R-:W-:-:S04]  /*0200*/  IMAD.WIDE R12, R11, 0x4, R4 ;  /* 0x000000040b0c7825 */ /* 0x002fc800078e0204 */
[--C-:B------:R-:W-:Y:S01]  /*0210*/  IMAD.WIDE R14, R15, 0x4, R4.reuse ;  /* 0x000000040f0e7825 */ /* 0x100fe200078e0204 */
[----:B------:R-:W3:Y:S03]  /*0220*/  @!P0 LDG.E R7, desc[UR4][R12.64] ;  /* 0x000000040c078981 */ /* 0x000ee6000c1e1900 */
[C---:B------:R-:W-:Y:S01]  /*0230*/  VIADD R17, R11.reuse, 0x40 ;  /* 0x000000400b117836 */ /* 0x040fe20000000000 */
[----:B------:R-:W3:Y:S01]  /*0240*/  @!P0 LDG.E R6, desc[UR4][R14.64] ;  /* 0x000000040e068981 */ /* 0x000ee2000c1e1900 */
[----:B--2---:R-:W-:Y:S01]  /*0250*/  CS2R R8, SRZ ;  /* 0x0000000000087805 */ /* 0x004fe2000001ff00 */
[----:B------:R-:W-:Y:S02]  /*0260*/  VIADD R19, R11, 0x44 ;  /* 0x000000440b137836 */ /* 0x000fe40000000000 */
[--C-:B------:R-:W-:Y:S01]  /*0270*/  IMAD.WIDE R16, R17, 0x4, R4.reuse ;  /* 0x0000000411107825 */ /* 0x100fe200078e0204 */
[----:B------:R-:W1:Y:S03]  /*0280*/  LDC.64 R10, c[0x0][0x218] ;  /* 0x00008600ff0a7b82 */ /* 0x000e660000000a00 */
[----:B------:R-:W-:Y:S01]  /*0290*/  IMAD.WIDE R18, R19, 0x4, R4 ;  /* 0x0000000413127825 */ /* 0x000fe200078e0204 */
[----:B------:R2:W3:Y:S01]  /*02a0*/  @!P0 LDG.E R9, desc[UR4][R16.64] ;  /* 0x0000000410098981 */ /* 0x0004e2000c1e1900 */
[----:B------:R-:W-:-:S06]  /*02b0*/  CS2R R4, SRZ ;  /* 0x0000000000047805 */ /* 0x000fcc000001ff00 */
[----:B------:R-:W3:Y:S01]  /*02c0*/  @!P0 LDG.E R4, desc[UR4][R18.64] ;  /* 0x0000000412048981 */ /* 0x000ee2000c1e1900 */
[----:B-1----:R-:W-:-:S05]  /*02d0*/  IMAD.WIDE R10, R3, 0x4, R10 ;  /* 0x00000004030a7825 */ /* 0x002fca00078e020a */
[----:B------:R-:W3:Y:S01]  /*02e0*/  @!P0 LDG.E.EL R5, desc[UR4][R10.64] ;  /* 0x000000040a058981 */ /* 0x000ee2000c2e1900 */
[----:B--2---:R-:W-:Y:S02]  /*02f0*/  IMAD.MOV.U32 R17, RZ, RZ, RZ ;  /* 0x000000ffff117224 */ /* 0x004fe400078e00ff */
[----:B----4-:R-:W-:-:S04]  /*0300*/  IMAD.WIDE R12, R3, 0x4, R20 ;  /* 0x00000004030c7825 */ /* 0x010fc800078e0214 */
[----:B-----5:R-:W-:Y:S01]  /*0310*/  IMAD.WIDE R14, R3, 0x4, R22 ;  /* 0x00000004030e7825 */ /* 0x020fe200078e0216 */
[----:B------:R-:W2:Y:S04]  /*0320*/  @!P0 LDG.E.EL R8, desc[UR4][R12.64] ;  /* 0x000000040c088981 */ /* 0x000ea8000c2e1900 */
[----:B------:R-:W2:Y:S01]  /*0330*/  @!P0 LDG.E.EL R17, desc[UR4][R14.64] ;  /* 0x000000040e118981 */ /* 0x000ea2000c2e1900 */
[----:B---3--:R-:W-:-:S04]  /*0340*/  FADD R2, R2, 9.9999997473787516356e-06 ;  /* 0x3727c5ac02027421 */ /* 0x008fc80000000000 */
[----:B------:R1:W3:Y:S02]  /*0350*/  MUFU.SQRT R16, R2 ;  /* 0x0000000200107308 */ /* 0x0002e40000002000 */
[----:B-1----:R-:W1:Y:S01]  /*0360*/  LDC.64 R2, c[0x0][0x240] ;  /* 0x00009000ff027b82 */ /* 0x002e620000000a00 */
[C---:B---3--:R-:W-:Y:S02]  /*0370*/  FSETP.GT.AND P5, PT, R16.reuse, 8.50705917302346158658e+37, PT ;  /* 0x7e8000001000780b */ /* 0x048fe40003fa4000 */
[----:B------:R-:W-:Y:S02]  /*0380*/  FSETP.GEU.AND P3, PT, R16, 1.175494350822287508e-38, PT ;  /* 0x008000001000780b */ /* 0x000fe40003f6e000 */
[C---:B------:R-:W-:Y:S02]  /*0390*/  FSETP.GT.AND P2, PT, R6.reuse, R7, PT ;  /* 0x000000070600720b */ /* 0x040fe40003f44000 */
[----:B------:R-:W-:Y:S02]  /*03a0*/  FSETP.NAN.AND P1, PT, R6, R6, PT ;  /* 0x000000060600720b */ /* 0x000fe40003f28000 */
[----:B------:R-:W-:-:S05]  /*03b0*/  FSETP.NAN.AND P6, PT, R9, R9, PT ;  /* 0x000000090900720b */ /* 0x000fca0003fc8000 */
[----:B------:R-:W-:-:S04]  /*03c0*/  @P5 FMUL R16, R16, 0.25 ;  /* 0x3e80000010105820 */ /* 0x000fc80000400000 */
[----:B------:R-:W-:Y:S01]  /*03d0*/  @!P2 FSEL R6, R6, R7, P1 ;  /* 0x000000070606a208 */ /* 0x000fe20000800000 */
[----:B------:R-:W-:Y:S01]  /*03e0*/  @!P3 FMUL R16, R16, 16777216 ;  /* 0x4b8000001010b820 */ /* 0x000fe20000400000 */
[----:B------:R-:W-:Y:S02]  /*03f0*/  FSETP.NAN.AND P4, PT, R4, R4, PT ;  /* 0x000000040400720b */ /* 0x000fe40003f88000 */
[----:B------:R-:W-:Y:S01]  /*0400*/  FSETP.GEU.AND P1, PT, R6, R9, PT ;  /* 0x000000090600720b */ /* 0x000fe20003f2e000 */
[----:B------:R-:W-:Y:S02]  /*0410*/  IMAD.MOV.U32 R7, RZ, RZ, 0x3e800000 ;  /* 0x3e800000ff077424 */ /* 0x000fe400078e00ff */
[----:B------:R-:W3:Y:S01]  /*0420*/  MUFU.RCP R16, R16 ;  /* 0x0000001000107308 */ /* 0x000ee20000001000 */
[----:B------:R-:W-:Y:S02]  /*0430*/  @!P6 FSEL R9, R9, R6, !P1 ;  /* 0x000000060909e208 */ /* 0x000fe40004800000 */
[----:B------:R-:W-:-:S02]  /*0440*/  FSEL R7, R7, 1, P5 ;  /* 0x3f80000007077808 */ /* 0x000fc40002800000 */
[----:B------:R-:W-:-:S04]  /*0450*/  FSETP.GEU.AND P6, PT, R9, R4, PT ;  /* 0x000000040900720b */ /* 0x000fc80003fce000 */
[----:B------:R-:W-:Y:S01]  /*0460*/  @!P4 FSEL R4, R4, R9, !P6 ;  /* 0x000000090404c208 */ /* 0x000fe20007000000 */
[----:B------:R-:W-:-:S04]  /*0470*/  @!P3 FMUL R7, R7, 16777216 ;  /* 0x4b8000000707b820 */ /* 0x000fc80000400000 */
[----:B------:R-:W-:Y:S01]  /*0480*/  FADD R5, R4, -R5 ;  /* 0x8000000504057221 */ /* 0x000fe20000000000 */
[----:B---3--:R-:W-:-:S04]  /*0490*/  FMUL R4, R16, R7 ;  /* 0x0000000710047220 */ /* 0x008fc80000400000 */
[----:B------:R-:W-:Y:S01]  /*04a0*/  FMUL R10, R5, R4 ;  /* 0x00000004050a7220 */ /* 0x000fe20000400000 */
[----:B------:R-:W-:Y:S02]  /*04b0*/  SEL R5, RZ, 0x1, !P2 ;  /* 0x00000001ff057807 */ /* 0x000fe40005000000 */
[----:B------:R-:W-:Y:S02]  /*04c0*/  IADD3 R4, P2, R0, UR6, RZ ;  /* 0x0000000600047c10 */ /* 0x000fe4000ff5e0ff */
[----:B------:R-:W-:Y:S01]  /*04d0*/  SEL R6, R5, 0x2, P1 ;  /* 0x0000000205067807 */ /* 0x000fe20000800000 */
[----:B--2---:R-:W-:Y:S01]  /*04e0*/  FFMA R8, R10, R8, R17 ;  /* 0x000000080a087223 */ /* 0x004fe20000000011 */
[----:B------:R-:W-:Y:S02]  /*04f0*/  LEA.HI.X.SX32 R5, R0, UR7, 0x1, P2 ;  /* 0x0000000700057c11 */ /* 0x000fe400090f0eff */
[----:B------:R-:W-:Y:S02]  /*0500*/  SEL R7, R6, 0x3, P6 ;  /* 0x0000000306077807 */ /* 0x000fe40003000000 */
[----:B------:R-:W-:-:S03]  /*0510*/  FSETP.GEU.AND P1, PT, R8, RZ, PT ;  /* 0x000000ff0800720b */ /* 0x000fc60003f2e000 */
[----:B------:R2:W-:Y:S01]  /*0520*/  @!P0 STG.E.U8 desc[UR4][R4.64], R7 ;  /* 0x0000000704008986 */ /* 0x0005e2000c101104 */
[----:B-1----:R-:W-:Y:S01]  /*0530*/  IMAD.WIDE R2, R0, 0x4, R2 ;  /* 0x0000000400027825 */ /* 0x002fe200078e0202 */
[----:B------:R-:W-:Y:S01]  /*0540*/  FSEL R9, R8, RZ, P1 ;  /* 0x000000ff08097208 */ /* 0x000fe20000800000 */
[----:B------:R-:W-:Y:S07]  /*0550*/  @P0 EXIT ;  /* 0x000000000000094d */ /* 0x000fee0003800000 */
[----:B------:R-:W-:Y:S01]  /*0560*/  STG.E desc[UR4][R2.64], R9 ;  /* 0x0000000902007986 */ /* 0x000fe2000c101904 */
[----:B------:R-:W-:Y:S05]  /*0570*/  EXIT ;  /* 0x000000000000794d */ /* 0x000fea0003800000 */
.L_x_0:
[----:B------:R-:W-:-:S00]  /*0580*/  BRA `(.L_x_0) ;  /* 0xfffffffc00fc7947 */ /* 0x000fc0000383ffff */
[----:B------:R-:W-:-:S00]  /*0590*/  NOP ;  /* 0x0000000000007918 */ /* 0x000fc00000000000 */
        /* <DEDUP_REMOVED lines=14> */
.L_x_1:


//--------------------- .nv.global.init           --------------------------
	.section	.nv.global.init,"aw",@progbits
.nv.global.init:
	.type		_$_str,@object
	.size		_$_str,(_$_str_$_2 - _$_str)
_$_str:
        /*0000*/ 	.byte	0x5f, 0x5f, 0x43, 0x55, 0x44, 0x41, 0x5f, 0x46, 0x54, 0x5a, 0x00
	.type		_$_str_$_2,@object
	.size		_$_str_$_2,(.L_1 - _$_str_$_2)
_$_str_$_2:
        /*000b*/ 	.byte	0x5f, 0x5f, 0x43, 0x55, 0x44, 0x41, 0x5f, 0x50, 0x52, 0x45, 0x43, 0x5f, 0x53, 0x51, 0x52, 0x54
        /*001b*/ 	.byte	0x00
.L_1:


//--------------------- .nv.constant0.triton_poi_fused__native_batch_norm_legit_no_training_max_pool2d_with_indices_relu_14 --------------------------
	.section	.nv.constant0.triton_poi_fused__native_batch_norm_legit_no_training_max_pool2d_with_indices_relu_14,"a",@progbits
	.sectionflags	@""
	.align	4
.nv.constant0.triton_poi_fused__native_batch_norm_legit_no_training_max_pool2d_with_indices_relu_14:
	.zero		588
